//
// Generated by NVIDIA NVVM Compiler
//
// Compiler Build ID: CL-36424714
// Cuda compilation tools, release 13.0, V13.0.88
// Based on NVVM 20.0.0
//

.version 9.0
.target sm_100
.address_size 64

	// .globl	_Z22exclusiveBlockBlellochPKiPiS1_i
.extern .shared .align 16 .b8 s[];

.visible .entry _Z22exclusiveBlockBlellochPKiPiS1_i(
	.param .u64 .ptr .align 1 _Z22exclusiveBlockBlellochPKiPiS1_i_param_0,
	.param .u64 .ptr .align 1 _Z22exclusiveBlockBlellochPKiPiS1_i_param_1,
	.param .u64 .ptr .align 1 _Z22exclusiveBlockBlellochPKiPiS1_i_param_2,
	.param .u32 _Z22exclusiveBlockBlellochPKiPiS1_i_param_3
)
{
	.reg .pred 	%p<13>;
	.reg .b32 	%r<79>;
	.reg .b64 	%rd<13>;

	ld.param.u64 	%rd5, [_Z22exclusiveBlockBlellochPKiPiS1_i_param_0];
	ld.param.u64 	%rd3, [_Z22exclusiveBlockBlellochPKiPiS1_i_param_1];
	ld.param.u64 	%rd4, [_Z22exclusiveBlockBlellochPKiPiS1_i_param_2];
	ld.param.u32 	%r22, [_Z22exclusiveBlockBlellochPKiPiS1_i_param_3];
	cvta.to.global.u64 	%rd6, %rd5;
	mov.u32 	%r1, %tid.x;
	mov.u32 	%r78, %ntid.x;
	shl.b32 	%r3, %r78, 1;
	mov.u32 	%r4, %ctaid.x;
	shl.b32 	%r5, %r1, 1;
	mad.lo.s32 	%r6, %r3, %r4, %r5;
	or.b32  	%r7, %r6, 1;
	setp.ge.s32 	%p1, %r6, %r22;
	mul.wide.s32 	%rd7, %r6, 4;
	add.s64 	%rd1, %rd6, %rd7;
	mov.b32 	%r75, 0;
	@%p1 bra 	$L__BB0_2;
	ld.global.nc.u32 	%r75, [%rd1];
$L__BB0_2:
	shr.u32 	%r25, %r1, 4;
	add.s32 	%r26, %r5, %r25;
	shl.b32 	%r27, %r26, 2;
	mov.u32 	%r28, s;
	add.s32 	%r10, %r28, %r27;
	st.shared.u32 	[%r10], %r75;
	setp.ge.s32 	%p2, %r7, %r22;
	mov.b32 	%r76, 0;
	@%p2 bra 	$L__BB0_4;
	ld.global.nc.u32 	%r76, [%rd1+4];
$L__BB0_4:
	add.s32 	%r30, %r5, 1;
	shr.u32 	%r31, %r30, 5;
	add.s32 	%r32, %r31, %r5;
	shl.b32 	%r33, %r32, 2;
	add.s32 	%r13, %r28, %r33;
	st.shared.u32 	[%r13+4], %r76;
	bar.sync 	0;
	sub.s32 	%r14, %r30, %r1;
	mov.b32 	%r77, 1;
$L__BB0_5:
	shl.b32 	%r16, %r77, 1;
	mul.lo.s32 	%r17, %r16, %r14;
	setp.gt.s32 	%p3, %r17, %r3;
	@%p3 bra 	$L__BB0_7;
	add.s32 	%r35, %r17, -1;
	shr.s32 	%r36, %r35, 5;
	add.s32 	%r37, %r36, %r17;
	sub.s32 	%r38, %r35, %r77;
	shr.s32 	%r39, %r38, 5;
	sub.s32 	%r40, %r17, %r77;
	add.s32 	%r41, %r39, %r40;
	shl.b32 	%r42, %r41, 2;
	add.s32 	%r44, %r28, %r42;
	ld.shared.u32 	%r45, [%r44+-4];
	shl.b32 	%r46, %r37, 2;
	add.s32 	%r47, %r28, %r46;
	ld.shared.u32 	%r48, [%r47+-4];
	add.s32 	%r49, %r48, %r45;
	st.shared.u32 	[%r47+-4], %r49;
$L__BB0_7:
	bar.sync 	0;
	setp.lt.s32 	%p4, %r16, %r3;
	mov.u32 	%r77, %r16;
	@%p4 bra 	$L__BB0_5;
	setp.ne.s32 	%p5, %r1, 0;
	setp.eq.s64 	%p6, %rd4, 0;
	add.s32 	%r50, %r3, -1;
	shr.u32 	%r51, %r50, 5;
	add.s32 	%r52, %r51, %r3;
	shl.b32 	%r53, %r52, 2;
	add.s32 	%r18, %r28, %r53;
	or.pred  	%p7, %p5, %p6;
	@%p7 bra 	$L__BB0_10;
	ld.shared.u32 	%r55, [%r18+-4];
	cvta.to.global.u64 	%rd8, %rd4;
	mul.wide.u32 	%rd9, %r4, 4;
	add.s64 	%rd10, %rd8, %rd9;
	st.global.u32 	[%rd10], %r55;
	bra.uni 	$L__BB0_11;
$L__BB0_10:
	setp.ne.s32 	%p8, %r1, 0;
	@%p8 bra 	$L__BB0_12;
$L__BB0_11:
	mov.b32 	%r56, 0;
	st.shared.u32 	[%r18+-4], %r56;
$L__BB0_12:
	bar.sync 	0;
$L__BB0_13:
	mul.lo.s32 	%r57, %r78, %r14;
	shl.b32 	%r20, %r57, 1;
	setp.gt.u32 	%p9, %r20, %r3;
	@%p9 bra 	$L__BB0_15;
	add.s32 	%r58, %r20, -1;
	shr.u32 	%r59, %r58, 5;
	add.s32 	%r60, %r59, %r20;
	sub.s32 	%r61, %r58, %r78;
	shr.s32 	%r62, %r61, 5;
	sub.s32 	%r63, %r20, %r78;
	add.s32 	%r64, %r62, %r63;
	shl.b32 	%r65, %r64, 2;
	add.s32 	%r67, %r28, %r65;
	ld.shared.u32 	%r68, [%r67+-4];
	shl.b32 	%r69, %r60, 2;
	add.s32 	%r70, %r28, %r69;
	ld.shared.u32 	%r71, [%r70+-4];
	st.shared.u32 	[%r67+-4], %r71;
	add.s32 	%r72, %r71, %r68;
	st.shared.u32 	[%r70+-4], %r72;
$L__BB0_15:
	bar.sync 	0;
	shr.u32 	%r21, %r78, 1;
	setp.gt.u32 	%p10, %r78, 1;
	mov.u32 	%r78, %r21;
	@%p10 bra 	$L__BB0_13;
	setp.ge.s32 	%p11, %r6, %r22;
	cvta.to.global.u64 	%rd11, %rd3;
	add.s64 	%rd2, %rd11, %rd7;
	@%p11 bra 	$L__BB0_18;
	ld.shared.u32 	%r73, [%r10];
	st.global.u32 	[%rd2], %r73;
$L__BB0_18:
	setp.ge.s32 	%p12, %r7, %r22;
	@%p12 bra 	$L__BB0_20;
	ld.shared.u32 	%r74, [%r13+4];
	st.global.u32 	[%rd2+4], %r74;
$L__BB0_20:
	ret;

}
	// .globl	_Z15addBlockOffsetsPiPKii
.visible .entry _Z15addBlockOffsetsPiPKii(
	.param .u64 .ptr .align 1 _Z15addBlockOffsetsPiPKii_param_0,
	.param .u64 .ptr .align 1 _Z15addBlockOffsetsPiPKii_param_1,
	.param .u32 _Z15addBlockOffsetsPiPKii_param_2
)
{
	.reg .pred 	%p<4>;
	.reg .b32 	%r<18>;
	.reg .b64 	%rd<9>;

	ld.param.u64 	%rd2, [_Z15addBlockOffsetsPiPKii_param_0];
	ld.param.u64 	%rd3, [_Z15addBlockOffsetsPiPKii_param_1];
	ld.param.u32 	%r5, [_Z15addBlockOffsetsPiPKii_param_2];
	mov.u32 	%r7, %ntid.x;
	mov.u32 	%r1, %ctaid.x;
	mul.lo.s32 	%r8, %r7, %r1;
	shl.b32 	%r9, %r8, 1;
	mov.u32 	%r10, %tid.x;
	shl.b32 	%r11, %r10, 1;
	add.s32 	%r2, %r9, %r11;
	setp.eq.s64 	%p1, %rd3, 0;
	mov.b32 	%r17, 0;
	@%p1 bra 	$L__BB1_2;
	cvta.to.global.u64 	%rd4, %rd3;
	mul.wide.u32 	%rd5, %r1, 4;
	add.s64 	%rd6, %rd4, %rd5;
	ld.global.nc.u32 	%r17, [%rd6];
$L__BB1_2:
	setp.ge.s32 	%p2, %r2, %r5;
	cvta.to.global.u64 	%rd7, %rd2;
	mul.wide.s32 	%rd8, %r2, 4;
	add.s64 	%rd1, %rd7, %rd8;
	@%p2 bra 	$L__BB1_4;
	ld.global.u32 	%r12, [%rd1];
	add.s32 	%r13, %r12, %r17;
	st.global.u32 	[%rd1], %r13;
$L__BB1_4:
	add.s32 	%r14, %r2, 1;
	setp.ge.s32 	%p3, %r14, %r5;
	@%p3 bra 	$L__BB1_6;
	ld.global.u32 	%r15, [%rd1+4];
	add.s32 	%r16, %r15, %r17;
	st.global.u32 	[%rd1+4], %r16;
$L__BB1_6:
	ret;

}


// ===== COMPILED SASS (sm_100) =====

	.target	sm_100

	.elftype	@"ET_EXEC"


//--------------------- .note.nv.tkinfo           --------------------------
	.section	.note.nv.tkinfo,"",@"SHT_NOTE"
	.sectionflags	@"SHF_NOTE_NV_TKINFO"
	.tkinfo
        /*0018*/ 	.word	0x00000002
        /*0030*/ 	.string	""
        /*0030*/ 	.string	"ptxas"
        /*0030*/ 	.string	"Cuda compilation tools, release 13.0, V13.0.88"
        /*0030*/ 	.string	"Build cuda_13.0.r13.0/compiler.36424714_0"
        /*0030*/ 	.string	"-arch sm_100 -m 64 "



//--------------------- .note.nv.cuinfo           --------------------------
	.section	.note.nv.cuinfo,"",@"SHT_NOTE"
	.sectionflags	@"SHF_NOTE_NV_CUINFO"
        /*0018*/ 	.short	0x0002
        /*001a*/ 	.short	0x0064
        /*001c*/ 	.short	0x0082
	.zero		2


//--------------------- .nv.info                  --------------------------
	.section	.nv.info,"",@"SHT_CUDA_INFO"
	.align	4


	//----- nvinfo : EIATTR_REGCOUNT
	.align		4
        /*0000*/ 	.byte	0x04, 0x2f
        /*0002*/ 	.short	(.L_1 - .L_0)
	.align		4
.L_0:
        /*0004*/ 	.word	index@(_Z22exclusiveBlockBlellochPKiPiS1_i)
        /*0008*/ 	.word	0x0000000f


	//----- nvinfo : EIATTR_FRAME_SIZE
	.align		4
.L_1:
        /*000c*/ 	.byte	0x04, 0x11
        /*000e*/ 	.short	(.L_3 - .L_2)
	.align		4
.L_2:
        /*0010*/ 	.word	index@(_Z22exclusiveBlockBlellochPKiPiS1_i)
        /*0014*/ 	.word	0x00000000


	//----- nvinfo : EIATTR_REGCOUNT
	.align		4
.L_3:
        /*0018*/ 	.byte	0x04, 0x2f
        /*001a*/ 	.short	(.L_5 - .L_4)
	.align		4
.L_4:
        /*001c*/ 	.word	index@(_Z15addBlockOffsetsPiPKii)
        /*0020*/ 	.word	0x0000000c


	//----- nvinfo : EIATTR_FRAME_SIZE
	.align		4
.L_5:
        /*0024*/ 	.byte	0x04, 0x11
        /*0026*/ 	.short	(.L_7 - .L_6)
	.align		4
.L_6:
        /*0028*/ 	.word	index@(_Z15addBlockOffsetsPiPKii)
        /*002c*/ 	.word	0x00000000


	//----- nvinfo : EIATTR_MIN_STACK_SIZE
	.align		4
.L_7:
        /*0030*/ 	.byte	0x04, 0x12
        /*0032*/ 	.short	(.L_9 - .L_8)
	.align		4
.L_8:
        /*0034*/ 	.word	index@(_Z15addBlockOffsetsPiPKii)
        /*0038*/ 	.word	0x00000000


	//----- nvinfo : EIATTR_MIN_STACK_SIZE
	.align		4
.L_9:
        /*003c*/ 	.byte	0x04, 0x12
        /*003e*/ 	.short	(.L_11 - .L_10)
	.align		4
.L_10:
        /*0040*/ 	.word	index@(_Z22exclusiveBlockBlellochPKiPiS1_i)
        /*0044*/ 	.word	0x00000000
.L_11:


//--------------------- .nv.compat                --------------------------
	.section	.nv.compat,"",@"SHT_CUDA_COMPAT_INFO"
	.align	4
        /*0000*/ 	.byte	0x02, 0x09, 0x00, 0x00, 0x02, 0x02, 0x01, 0x00, 0x02, 0x05, 0x05, 0x00, 0x03, 0x07, 0x01, 0x01
        /*0010*/ 	.byte	0x02, 0x03, 0x00, 0x00, 0x02, 0x06, 0x01, 0x00, 0x04, 0x0b, 0x08, 0x00, 0x09, 0x00, 0x00, 0x00
        /*0020*/ 	.byte	0x00, 0x00, 0x00, 0x00


//--------------------- .nv.info._Z15addBlockOffsetsPiPKii --------------------------
	.section	.nv.info._Z15addBlockOffsetsPiPKii,"",@"SHT_CUDA_INFO"
	.sectionflags	@""
	.align	4


	//----- nvinfo : EIATTR_CUDA_API_VERSION
	.align		4
        /*0000*/ 	.byte	0x04, 0x37
        /*0002*/ 	.short	(.L_13 - .L_12)
.L_12:
        /*0004*/ 	.word	0x00000082


	//----- nvinfo : EIATTR_KPARAM_INFO
	.align		4
.L_13:
        /*0008*/ 	.byte	0x04, 0x17
        /*000a*/ 	.short	(.L_15 - .L_14)
.L_14:
        /*000c*/ 	.word	0x00000000
        /*0010*/ 	.short	0x0002
        /*0012*/ 	.short	0x0010
        /*0014*/ 	.byte	0x00, 0xf0, 0x11, 0x00


	//----- nvinfo : EIATTR_KPARAM_INFO
	.align		4
.L_15:
        /*0018*/ 	.byte	0x04, 0x17
        /*001a*/ 	.short	(.L_17 - .L_16)
.L_16:
        /*001c*/ 	.word	0x00000000
        /*0020*/ 	.short	0x0001
        /*0022*/ 	.short	0x0008
        /*0024*/ 	.byte	0x00, 0xf5, 0x21, 0x00


	//----- nvinfo : EIATTR_KPARAM_INFO
	.align		4
.L_17:
        /*0028*/ 	.byte	0x04, 0x17
        /*002a*/ 	.short	(.L_19 - .L_18)
.L_18:
        /*002c*/ 	.word	0x00000000
        /*0030*/ 	.short	0x0000
        /*0032*/ 	.short	0x0000
        /*0034*/ 	.byte	0x00, 0xf5, 0x21, 0x00


	//----- nvinfo : EIATTR_SPARSE_MMA_MASK
	.align		4
.L_19:
        /*0038*/ 	.byte	0x03, 0x50
        /*003a*/ 	.short	0x0000


	//----- nvinfo : EIATTR_MAXREG_COUNT
	.align		4
        /*003c*/ 	.byte	0x03, 0x1b
        /*003e*/ 	.short	0x00ff


	//----- nvinfo : EIATTR_MERCURY_ISA_VERSION
	.align		4
        /*0040*/ 	.byte	0x03, 0x5f
        /*0042*/ 	.short	0x0101


	//----- nvinfo : EIATTR_VRC_CTA_INIT_COUNT
	.align		4
        /*0044*/ 	.byte	0x02, 0x4a
	.zero		1
	.zero		1


	//----- nvinfo : EIATTR_EXIT_INSTR_OFFSETS
	.align		4
        /*0048*/ 	.byte	0x04, 0x1c
        /*004a*/ 	.short	(.L_21 - .L_20)


	//   ....[0]....
.L_20:
        /*004c*/ 	.word	0x00000170


	//   ....[1]....
        /*0050*/ 	.word	0x000001b0


	//----- nvinfo : EIATTR_CBANK_PARAM_SIZE
	.align		4
.L_21:
        /*0054*/ 	.byte	0x03, 0x19
        /*0056*/ 	.short	0x0014


	//----- nvinfo : EIATTR_PARAM_CBANK
	.align		4
        /*0058*/ 	.byte	0x04, 0x0a
        /*005a*/ 	.short	(.L_23 - .L_22)
	.align		4
.L_22:
        /*005c*/ 	.word	index@(.nv.constant0._Z15addBlockOffsetsPiPKii)
        /*0060*/ 	.short	0x0380
        /*0062*/ 	.short	0x0014


	//----- nvinfo : EIATTR_SW_WAR
	.align		4
.L_23:
        /*0064*/ 	.byte	0x04, 0x36
        /*0066*/ 	.short	(.L_25 - .L_24)
.L_24:
        /*0068*/ 	.word	0x00000008
.L_25:


//--------------------- .nv.info._Z22exclusiveBlockBlellochPKiPiS1_i --------------------------
	.section	.nv.info._Z22exclusiveBlockBlellochPKiPiS1_i,"",@"SHT_CUDA_INFO"
	.sectionflags	@""
	.align	4


	//----- nvinfo : EIATTR_CUDA_API_VERSION
	.align		4
        /*0000*/ 	.byte	0x04, 0x37
        /*0002*/ 	.short	(.L_27 - .L_26)
.L_26:
        /*0004*/ 	.word	0x00000082


	//----- nvinfo : EIATTR_KPARAM_INFO
	.align		4
.L_27:
        /*0008*/ 	.byte	0x04, 0x17
        /*000a*/ 	.short	(.L_29 - .L_28)
.L_28:
        /*000c*/ 	.word	0x00000000
        /*0010*/ 	.short	0x0003
        /*0012*/ 	.short	0x0018
        /*0014*/ 	.byte	0x00, 0xf0, 0x11, 0x00


	//----- nvinfo : EIATTR_KPARAM_INFO
	.align		4
.L_29:
        /*0018*/ 	.byte	0x04, 0x17
        /*001a*/ 	.short	(.L_31 - .L_30)
.L_30:
        /*001c*/ 	.word	0x00000000
        /*0020*/ 	.short	0x0002
        /*0022*/ 	.short	0x0010
        /*0024*/ 	.byte	0x00, 0xf5, 0x21, 0x00


	//----- nvinfo : EIATTR_KPARAM_INFO
	.align		4
.L_31:
        /*0028*/ 	.byte	0x04, 0x17
        /*002a*/ 	.short	(.L_33 - .L_32)
.L_32:
        /*002c*/ 	.word	0x00000000
        /*0030*/ 	.short	0x0001
        /*0032*/ 	.short	0x0008
        /*0034*/ 	.byte	0x00, 0xf5, 0x21, 0x00


	//----- nvinfo : EIATTR_KPARAM_INFO
	.align		4
.L_33:
        /*0038*/ 	.byte	0x04, 0x17
        /*003a*/ 	.short	(.L_35 - .L_34)
.L_34:
        /*003c*/ 	.word	0x00000000
        /*0040*/ 	.short	0x0000
        /*0042*/ 	.short	0x0000
        /*0044*/ 	.byte	0x00, 0xf5, 0x21, 0x00


	//----- nvinfo : EIATTR_SPARSE_MMA_MASK
	.align		4
.L_35:
        /*0048*/ 	.byte	0x03, 0x50
        /*004a*/ 	.short	0x0000


	//----- nvinfo : EIATTR_MAXREG_COUNT
	.align		4
        /*004c*/ 	.byte	0x03, 0x1b
        /*004e*/ 	.short	0x00ff


	//----- nvinfo : EIATTR_NUM_BARRIERS
	.align		4
        /*0050*/ 	.byte	0x02, 0x4c
        /*0052*/ 	.byte	0x01
	.zero		1


	//----- nvinfo : EIATTR_MERCURY_ISA_VERSION
	.align		4
        /*0054*/ 	.byte	0x03, 0x5f
        /*0056*/ 	.short	0x0101


	//----- nvinfo : EIATTR_VRC_CTA_INIT_COUNT
	.align		4
        /*0058*/ 	.byte	0x02, 0x4a
	.zero		1
	.zero		1


	//----- nvinfo : EIATTR_EXIT_INSTR_OFFSETS
	.align		4
        /*005c*/ 	.byte	0x04, 0x1c
        /*005e*/ 	.short	(.L_37 - .L_36)


	//   ....[0]....
.L_36:
        /*0060*/ 	.word	0x00000670


	//   ....[1]....
        /*0064*/ 	.word	0x000006a0


	//----- nvinfo : EIATTR_CRS_STACK_SIZE
	.align		4
.L_37:
        /*0068*/ 	.byte	0x04, 0x1e
        /*006a*/ 	.short	(.L_39 - .L_38)
.L_38:
        /*006c*/ 	.word	0x00000000


	//----- nvinfo : EIATTR_CBANK_PARAM_SIZE
	.align		4
.L_39:
        /*0070*/ 	.byte	0x03, 0x19
        /*0072*/ 	.short	0x001c


	//----- nvinfo : EIATTR_PARAM_CBANK
	.align		4
        /*0074*/ 	.byte	0x04, 0x0a
        /*0076*/ 	.short	(.L_41 - .L_40)
	.align		4
.L_40:
        /*0078*/ 	.word	index@(.nv.constant0._Z22exclusiveBlockBlellochPKiPiS1_i)
        /*007c*/ 	.short	0x0380
        /*007e*/ 	.short	0x001c


	//----- nvinfo : EIATTR_SW_WAR
	.align		4
.L_41:
        /*0080*/ 	.byte	0x04, 0x36
        /*0082*/ 	.short	(.L_43 - .L_42)
.L_42:
        /*0084*/ 	.word	0x00000008
.L_43:


//--------------------- .nv.callgraph             --------------------------
	.section	.nv.callgraph,"",@"SHT_CUDA_CALLGRAPH"
	.align	4
	.sectionentsize	8
	.align		4
        /*0000*/ 	.word	0x00000000
	.align		4
        /*0004*/ 	.word	0xffffffff
	.align		4
        /*0008*/ 	.word	0x00000000
	.align		4
        /*000c*/ 	.word	0xfffffffe
	.align		4
        /*0010*/ 	.word	0x00000000
	.align		4
        /*0014*/ 	.word	0xfffffffd
	.align		4
        /*0018*/ 	.word	0x00000000
	.align		4
        /*001c*/ 	.word	0xfffffffc


//--------------------- .text._Z15addBlockOffsetsPiPKii --------------------------
	.section	.text._Z15addBlockOffsetsPiPKii,"ax",@progbits
	.align	128
        .global         _Z15addBlockOffsetsPiPKii
        .type           _Z15addBlockOffsetsPiPKii,@function
        .size           _Z15addBlockOffsetsPiPKii,(.L_x_12 - _Z15addBlockOffsetsPiPKii)
        .other          _Z15addBlockOffsetsPiPKii,@"STO_CUDA_ENTRY STV_DEFAULT"
_Z15addBlockOffsetsPiPKii:
.text._Z15addBlockOffsetsPiPKii:
[----:B------:R-:W-:Y:S08]  /*0000*/  LDC R1, c[0x0][0x37c] ;  /* 0x0000df00ff017b82 */ /* 0x000ff00000000800 */
[----:B------:R-:W0:Y:S01]  /*0010*/  LDC.64 R2, c[0x0][0x388] ;  /* 0x0000e200ff027b82 */ /* 0x000e220000000a00 */
[----:B------:R-:W1:Y:S01]  /*0020*/  S2R R9, SR_CTAID.X ;  /* 0x0000000000097919 */ /* 0x000e620000002500 */
[----:B------:R-:W1:Y:S01]  /*0030*/  LDCU UR4, c[0x0][0x360] ;  /* 0x00006c00ff0477ac */ /* 0x000e620008000800 */
[----:B------:R-:W1:Y:S01]  /*0040*/  S2R R0, SR_TID.X ;  /* 0x0000000000007919 */ /* 0x000e620000002100 */
[----:B------:R-:W2:Y:S04]  /*0050*/  LDCU UR6, c[0x0][0x390] ;  /* 0x00007200ff0677ac */ /* 0x000ea80008000800 */
[----:B------:R-:W3:Y:S01]  /*0060*/  LDC.64 R4, c[0x0][0x380] ;  /* 0x0000e000ff047b82 */ /* 0x000ee20000000a00 */
[----:B0-----:R-:W-:-:S04]  /*0070*/  ISETP.NE.U32.AND P0, PT, R2, RZ, PT ;  /* 0x000000ff0200720c */ /* 0x001fc80003f05070 */
[----:B------:R-:W-:Y:S01]  /*0080*/  ISETP.NE.AND.EX P0, PT, R3, RZ, PT, P0 ;  /* 0x000000ff0300720c */ /* 0x000fe20003f05300 */
[----:B-1----:R-:W-:Y:S01]  /*0090*/  IMAD R0, R9, UR4, R0 ;  /* 0x0000000409007c24 */ /* 0x002fe2000f8e0200 */
[----:B------:R-:W0:Y:S11]  /*00a0*/  LDCU.64 UR4, c[0x0][0x358] ;  /* 0x00006b00ff0477ac */ /* 0x000e360008000a00 */
[----:B------:R-:W1:Y:S01]  /*00b0*/  @P0 LDC.64 R2, c[0x0][0x388] ;  /* 0x0000e200ff020b82 */ /* 0x000e620000000a00 */
[----:B------:R-:W-:-:S02]  /*00c0*/  IMAD.SHL.U32 R7, R0, 0x2, RZ ;  /* 0x0000000200077824 */ /* 0x000fc400078e00ff */
[----:B------:R-:W-:Y:S02]  /*00d0*/  HFMA2 R0, -RZ, RZ, 0, 0 ;  /* 0x00000000ff007431 */ /* 0x000fe400000001ff */
[C---:B---3--:R-:W-:Y:S01]  /*00e0*/  IMAD.WIDE R4, R7.reuse, 0x4, R4 ;  /* 0x0000000407047825 */ /* 0x048fe200078e0204 */
[----:B--2---:R-:W-:-:S03]  /*00f0*/  ISETP.GE.AND P1, PT, R7, UR6, PT ;  /* 0x0000000607007c0c */ /* 0x004fc6000bf26270 */
[----:B-1----:R-:W-:-:S10]  /*0100*/  @P0 IMAD.WIDE.U32 R2, R9, 0x4, R2 ;  /* 0x0000000409020825 */ /* 0x002fd400078e0002 */
[----:B0-----:R-:W2:Y:S04]  /*0110*/  @!P1 LDG.E R9, desc[UR4][R4.64] ;  /* 0x0000000404099981 */ /* 0x001ea8000c1e1900 */
[----:B------:R-:W2:Y:S01]  /*0120*/  @P0 LDG.E.CONSTANT R0, desc[UR4][R2.64] ;  /* 0x0000000402000981 */ /* 0x000ea2000c1e9900 */
[----:B------:R-:W-:-:S05]  /*0130*/  VIADD R7, R7, 0x1 ;  /* 0x0000000107077836 */ /* 0x000fca0000000000 */
[----:B------:R-:W-:Y:S02]  /*0140*/  ISETP.GE.AND P0, PT, R7, UR6, PT ;  /* 0x0000000607007c0c */ /* 0x000fe4000bf06270 */
[----:B--2---:R-:W-:-:S05]  /*0150*/  @!P1 IADD3 R9, PT, PT, R9, R0, RZ ;  /* 0x0000000009099210 */ /* 0x004fca0007ffe0ff */
[----:B------:R0:W-:Y:S06]  /*0160*/  @!P1 STG.E desc[UR4][R4.64], R9 ;  /* 0x0000000904009986 */ /* 0x0001ec000c101904 */
[----:B------:R-:W-:Y:S05]  /*0170*/  @P0 EXIT ;  /* 0x000000000000094d */ /* 0x000fea0003800000 */
[----:B------:R-:W2:Y:S02]  /*0180*/  LDG.E R3, desc[UR4][R4.64+0x4] ;  /* 0x0000040404037981 */ /* 0x000ea4000c1e1900 */
[----:B--2---:R-:W-:-:S05]  /*0190*/  IMAD.IADD R3, R3, 0x1, R0 ;  /* 0x0000000103037824 */ /* 0x004fca00078e0200 */
[----:B------:R-:W-:Y:S01]  /*01a0*/  STG.E desc[UR4][R4.64+0x4], R3 ;  /* 0x0000040304007986 */ /* 0x000fe2000c101904 */
[----:B------:R-:W-:Y:S05]  /*01b0*/  EXIT ;  /* 0x000000000000794d */ /* 0x000fea0003800000 */
.L_x_0:
[----:B------:R-:W-:-:S00]  /*01c0*/  BRA `(.L_x_0) ;  /* 0xfffffffc00fc7947 */ /* 0x000fc0000383ffff */
[----:B------:R-:W-:-:S00]  /*01d0*/  NOP ;  /* 0x0000000000007918 */ /* 0x000fc00000000000 */
        /* <DEDUP_REMOVED lines=10> */
.L_x_12:


//--------------------- .text._Z22exclusiveBlockBlellochPKiPiS1_i --------------------------
	.section	.text._Z22exclusiveBlockBlellochPKiPiS1_i,"ax",@progbits
	.align	128
        .global         _Z22exclusiveBlockBlellochPKiPiS1_i
        .type           _Z22exclusiveBlockBlellochPKiPiS1_i,@function
        .size           _Z22exclusiveBlockBlellochPKiPiS1_i,(.L_x_13 - _Z22exclusiveBlockBlellochPKiPiS1_i)
        .other          _Z22exclusiveBlockBlellochPKiPiS1_i,@"STO_CUDA_ENTRY STV_DEFAULT"
_Z22exclusiveBlockBlellochPKiPiS1_i:
.text._Z22exclusiveBlockBlellochPKiPiS1_i:
[----:B------:R-:W-:Y:S01]  /*0000*/  LDC R1, c[0x0][0x37c] ;  /* 0x0000df00ff017b82 */ /* 0x000fe20000000800 */
[----:B------:R-:W0:Y:S01]  /*0010*/  S2R R2, SR_TID.X ;  /* 0x0000000000027919 */ /* 0x000e220000002100 */
[----:B------:R-:W1:Y:S06]  /*0020*/  LDCU UR4, c[0x0][0x360] ;  /* 0x00006c00ff0477ac */ /* 0x000e6c0008000800 */
[----:B------:R-:W2:Y:S01]  /*0030*/  LDC.64 R6, c[0x0][0x380] ;  /* 0x0000e000ff067b82 */ /* 0x000ea20000000a00 */
[----:B------:R-:W-:Y:S01]  /*0040*/  CS2R R8, SRZ ;  /* 0x0000000000087805 */ /* 0x000fe2000001ff00 */
[----:B------:R-:W3:Y:S01]  /*0050*/  S2R R3, SR_CTAID.X ;  /* 0x0000000000037919 */ /* 0x000ee20000002500 */
[----:B------:R-:W4:Y:S01]  /*0060*/  LDCU UR5, c[0x0][0x398] ;  /* 0x00007300ff0577ac */ /* 0x000f220008000800 */
[----:B------:R-:W5:Y:S01]  /*0070*/  LDCU.64 UR10, c[0x0][0x358] ;  /* 0x00006b00ff0a77ac */ /* 0x000f620008000a00 */
[----:B-1----:R-:W-:Y:S01]  /*0080*/  USHF.L.U32 UR8, UR4, 0x1, URZ ;  /* 0x0000000104087899 */ /* 0x002fe200080006ff */
[----:B0-----:R-:W-:-:S05]  /*0090*/  IMAD.SHL.U32 R4, R2, 0x2, RZ ;  /* 0x0000000202047824 */ /* 0x001fca00078e00ff */
[----:B---3--:R-:W-:-:S04]  /*00a0*/  IMAD R0, R3, UR8, R4 ;  /* 0x0000000803007c24 */ /* 0x008fc8000f8e0204 */
[C---:B------:R-:W-:Y:S01]  /*00b0*/  VIADD R10, R0.reuse, 0x1 ;  /* 0x00000001000a7836 */ /* 0x040fe20000000000 */
[C---:B----4-:R-:W-:Y:S01]  /*00c0*/  ISETP.GE.AND P0, PT, R0.reuse, UR5, PT ;  /* 0x0000000500007c0c */ /* 0x050fe2000bf06270 */
[----:B--2---:R-:W-:-:S03]  /*00d0*/  IMAD.WIDE R6, R0, 0x4, R6 ;  /* 0x0000000400067825 */ /* 0x004fc600078e0206 */
[----:B------:R-:W-:-:S09]  /*00e0*/  ISETP.GE.AND P1, PT, R10, UR5, PT ;  /* 0x000000050a007c0c */ /* 0x000fd2000bf26270 */
[----:B-----5:R-:W2:Y:S04]  /*00f0*/  @!P0 LDG.E.CONSTANT R8, desc[UR10][R6.64] ;  /* 0x0000000a06088981 */ /* 0x020ea8000c1e9900 */
[----:B------:R0:W3:Y:S01]  /*0100*/  @!P1 LDG.E.CONSTANT R9, desc[UR10][R6.64+0x4] ;  /* 0x0000040a06099981 */ /* 0x0000e2000c1e9900 */
[----:B------:R-:W1:Y:S01]  /*0110*/  S2UR UR6, SR_CgaCtaId ;  /* 0x00000000000679c3 */ /* 0x000e620000008800 */
[----:B------:R-:W-:Y:S01]  /*0120*/  UMOV UR5, 0x400 ;  /* 0x0000040000057882 */ /* 0x000fe20000000000 */
[----:B------:R-:W-:Y:S01]  /*0130*/  VIADD R11, R4, 0x1 ;  /* 0x00000001040b7836 */ /* 0x000fe20000000000 */
[----:B------:R-:W-:-:S04]  /*0140*/  LEA.HI R5, R2, R4, RZ, 0x1c ;  /* 0x0000000402057211 */ /* 0x000fc800078fe0ff */
[C---:B------:R-:W-:Y:S01]  /*0150*/  LEA.HI R4, R11.reuse, R4, RZ, 0x1b ;  /* 0x000000040b047211 */ /* 0x040fe200078fd8ff */
[----:B0-----:R-:W-:Y:S01]  /*0160*/  IMAD.IADD R6, R11, 0x1, -R2 ;  /* 0x000000010b067824 */ /* 0x001fe200078e0a02 */
[----:B-1----:R-:W-:-:S03]  /*0170*/  ULEA UR5, UR6, UR5, 0x18 ;  /* 0x0000000506057291 */ /* 0x002fc6000f8ec0ff */
[----:B------:R-:W-:-:S03]  /*0180*/  UMOV UR6, 0x1 ;  /* 0x0000000100067882 */ /* 0x000fc60000000000 */
[----:B------:R-:W-:Y:S02]  /*0190*/  LEA R5, R5, UR5, 0x2 ;  /* 0x0000000505057c11 */ /* 0x000fe4000f8e10ff */
[----:B------:R-:W-:-:S03]  /*01a0*/  LEA R4, R4, UR5, 0x2 ;  /* 0x0000000504047c11 */ /* 0x000fc6000f8e10ff */
[----:B--2---:R0:W-:Y:S04]  /*01b0*/  STS [R5], R8 ;  /* 0x0000000805007388 */ /* 0x0041e80000000800 */
[----:B---3--:R0:W-:Y:S01]  /*01c0*/  STS [R4+0x4], R9 ;  /* 0x0000040904007388 */ /* 0x0081e20000000800 */
[----:B------:R-:W-:Y:S06]  /*01d0*/  BAR.SYNC.DEFER_BLOCKING 0x0 ;  /* 0x0000000000007b1d */ /* 0x000fec0000010000 */
.L_x_3:
[----:B------:R-:W-:Y:S01]  /*01e0*/  USHF.L.U32 UR7, UR6, 0x1, URZ ;  /* 0x0000000106077899 */ /* 0x000fe200080006ff */
[----:B------:R-:W-:Y:S05]  /*01f0*/  BSSY.RECONVERGENT B0, `(.L_x_1) ;  /* 0x000000f000007945 */ /* 0x000fea0003800200 */
[----:B-1----:R-:W-:-:S05]  /*0200*/  IMAD R12, R6, UR7, RZ ;  /* 0x00000007060c7c24 */ /* 0x002fca000f8e02ff */
[----:B------:R-:W-:-:S13]  /*0210*/  ISETP.GT.AND P0, PT, R12, UR8, PT ;  /* 0x000000080c007c0c */ /* 0x000fda000bf04270 */
[----:B------:R-:W-:Y:S05]  /*0220*/  @P0 BRA `(.L_x_2) ;  /* 0x00000000002c0947 */ /* 0x000fea0003800000 */
[C---:B------:R-:W-:Y:S02]  /*0230*/  VIADD R7, R12.reuse, 0xffffffff ;  /* 0xffffffff0c077836 */ /* 0x040fe40000000000 */
[----:B0-----:R-:W-:Y:S02]  /*0240*/  VIADD R9, R12, -UR6 ;  /* 0x800000060c097c36 */ /* 0x001fe40008000000 */
[C---:B------:R-:W-:Y:S01]  /*0250*/  VIADD R8, R7.reuse, -UR6 ;  /* 0x8000000607087c36 */ /* 0x040fe20008000000 */
[----:B------:R-:W-:-:S04]  /*0260*/  LEA.HI.SX32 R7, R7, R12, 0x1b ;  /* 0x0000000c07077211 */ /* 0x000fc800078fdaff */
[----:B------:R-:W-:Y:S02]  /*0270*/  LEA.HI.SX32 R8, R8, R9, 0x1b ;  /* 0x0000000908087211 */ /* 0x000fe400078fdaff */
[----:B------:R-:W-:Y:S02]  /*0280*/  LEA R7, R7, UR5, 0x2 ;  /* 0x0000000507077c11 */ /* 0x000fe4000f8e10ff */
[----:B------:R-:W-:-:S03]  /*0290*/  LEA R8, R8, UR5, 0x2 ;  /* 0x0000000508087c11 */ /* 0x000fc6000f8e10ff */
[----:B------:R-:W-:Y:S04]  /*02a0*/  LDS R9, [R7+-0x4] ;  /* 0xfffffc0007097984 */ /* 0x000fe80000000800 */
[----:B------:R-:W0:Y:S02]  /*02b0*/  LDS R8, [R8+-0x4] ;  /* 0xfffffc0008087984 */ /* 0x000e240000000800 */
[----:B0-----:R-:W-:-:S05]  /*02c0*/  IMAD.IADD R12, R8, 0x1, R9 ;  /* 0x00000001080c7824 */ /* 0x001fca00078e0209 */
[----:B------:R1:W-:Y:S02]  /*02d0*/  STS [R7+-0x4], R12 ;  /* 0xfffffc0c07007388 */ /* 0x0003e40000000800 */
.L_x_2:
[----:B------:R-:W-:Y:S05]  /*02e0*/  BSYNC.RECONVERGENT B0 ;  /* 0x0000000000007941 */ /* 0x000fea0003800200 */
.L_x_1:
[----:B------:R-:W-:Y:S01]  /*02f0*/  BAR.SYNC.DEFER_BLOCKING 0x0 ;  /* 0x0000000000007b1d */ /* 0x000fe20000010000 */
[----:B------:R-:W-:-:S05]  /*0300*/  UISETP.GE.AND UP0, UPT, UR7, UR8, UPT ;  /* 0x000000080700728c */ /* 0x000fca000bf06270 */
[----:B------:R-:W-:-:S04]  /*0310*/  UMOV UR6, UR7 ;  /* 0x0000000700067c82 */ /* 0x000fc80008000000 */
[----:B------:R-:W-:Y:S05]  /*0320*/  BRA.U !UP0, `(.L_x_3) ;  /* 0xfffffffd08ac7547 */ /* 0x000fea000b83ffff */
[----:B------:R-:W2:Y:S01]  /*0330*/  LDCU.64 UR6, c[0x0][0x390] ;  /* 0x00007200ff0677ac */ /* 0x000ea20008000a00 */
[----:B------:R-:W-:Y:S04]  /*0340*/  BSSY.RECONVERGENT B1, `(.L_x_4) ;  /* 0x0000012000017945 */ /* 0x000fe80003800200 */
[----:B------:R-:W-:Y:S01]  /*0350*/  BSSY.RELIABLE B0, `(.L_x_5) ;  /* 0x000000f000007945 */ /* 0x000fe20003800100 */
[----:B--2---:R-:W-:Y:S01]  /*0360*/  ISETP.NE.U32.AND P0, PT, RZ, UR6, PT ;  /* 0x00000006ff007c0c */ /* 0x004fe2000bf05070 */
[----:B------:R-:W-:-:S03]  /*0370*/  UIADD3 UR6, UPT, UPT, UR8, -0x1, URZ ;  /* 0xffffffff08067890 */ /* 0x000fc6000fffe0ff */
[----:B------:R-:W-:Y:S01]  /*0380*/  ISETP.NE.AND.EX P0, PT, RZ, UR7, PT, P0 ;  /* 0x00000007ff007c0c */ /* 0x000fe2000bf05300 */
[----:B------:R-:W-:-:S03]  /*0390*/  ULEA.HI UR6, UR6, UR8, URZ, 0x1b ;  /* 0x0000000806067291 */ /* 0x000fc6000f8fd8ff */
[----:B------:R-:W-:Y:S01]  /*03a0*/  ISETP.NE.OR P0, PT, R2, RZ, !P0 ;  /* 0x000000ff0200720c */ /* 0x000fe20004705670 */
[----:B------:R-:W-:-:S12]  /*03b0*/  ULEA UR6, UR6, UR5, 0x2 ;  /* 0x0000000506067291 */ /* 0x000fd8000f8e10ff */
[----:B-1----:R-:W1:Y:S01]  /*03c0*/  @!P0 LDS R7, [UR6+-0x4] ;  /* 0xfffffc06ff078984 */ /* 0x002e620008000800 */
[----:B0-----:R-:W0:Y:S02]  /*03d0*/  @!P0 LDC.64 R8, c[0x0][0x390] ;  /* 0x0000e400ff088b82 */ /* 0x001e240000000a00 */
[----:B0-----:R-:W-:-:S05]  /*03e0*/  @!P0 IMAD.WIDE.U32 R8, R3, 0x4, R8 ;  /* 0x0000000403088825 */ /* 0x001fca00078e0008 */
[----:B-1----:R0:W-:Y:S01]  /*03f0*/  @!P0 STG.E desc[UR10][R8.64], R7 ;  /* 0x0000000708008986 */ /* 0x0021e2000c10190a */
[----:B------:R-:W-:Y:S05]  /*0400*/  @!P0 BRA `(.L_x_6) ;  /* 0x00000000000c8947 */ /* 0x000fea0003800000 */
[----:B------:R-:W-:-:S13]  /*0410*/  ISETP.NE.AND P0, PT, R2, RZ, PT ;  /* 0x000000ff0200720c */ /* 0x000fda0003f05270 */
[----:B------:R-:W-:Y:S05]  /*0420*/  @P0 BREAK.RELIABLE B0 ;  /* 0x0000000000000942 */ /* 0x000fea0003800100 */
[----:B------:R-:W-:Y:S05]  /*0430*/  @P0 BRA `(.L_x_7) ;  /* 0x0000000000080947 */ /* 0x000fea0003800000 */
.L_x_6:
[----:B------:R-:W-:Y:S05]  /*0440*/  BSYNC.RELIABLE B0 ;  /* 0x0000000000007941 */ /* 0x000fea0003800100 */
.L_x_5:
[----:B------:R-:W-:Y:S01]  /*0450*/  STS [UR6+-0x4], RZ ;  /* 0xfffffcffff007988 */ /* 0x000fe20008000806 */
.L_x_7:
[----:B------:R-:W-:Y:S05]  /*0460*/  BSYNC.RECONVERGENT B1 ;  /* 0x0000000000017941 */ /* 0x000fea0003800200 */
.L_x_4:
[----:B------:R-:W-:Y:S05]  /*0470*/  WARPSYNC.ALL ;  /* 0x0000000000007948 */ /* 0x000fea0003800000 */
[----:B------:R-:W-:Y:S06]  /*0480*/  BAR.SYNC.DEFER_BLOCKING 0x0 ;  /* 0x0000000000007b1d */ /* 0x000fec0000010000 */
.L_x_10:
[----:B0-----:R-:W-:Y:S01]  /*0490*/  IMAD R2, R6, UR4, RZ ;  /* 0x0000000406027c24 */ /* 0x001fe2000f8e02ff */
[----:B------:R-:W-:Y:S03]  /*04a0*/  BSSY.RECONVERGENT B1, `(.L_x_8) ;  /* 0x0000010000017945 */ /* 0x000fe60003800200 */
[----:B0-----:R-:W-:-:S05]  /*04b0*/  IMAD.SHL.U32 R7, R2, 0x2, RZ ;  /* 0x0000000202077824 */ /* 0x001fca00078e00ff */
[----:B------:R-:W-:-:S13]  /*04c0*/  ISETP.GT.U32.AND P0, PT, R7, UR8, PT ;  /* 0x0000000807007c0c */ /* 0x000fda000bf04070 */
[----:B------:R-:W-:Y:S05]  /*04d0*/  @P0 BRA `(.L_x_9) ;  /* 0x0000000000300947 */ /* 0x000fea0003800000 */
[C---:B------:R-:W-:Y:S02]  /*04e0*/  VIADD R2, R7.reuse, 0xffffffff ;  /* 0xffffffff07027836 */ /* 0x040fe40000000000 */
[----:B------:R-:W-:Y:S02]  /*04f0*/  VIADD R8, R7, -UR4 ;  /* 0x8000000407087c36 */ /* 0x000fe40008000000 */
[C---:B------:R-:W-:Y:S01]  /*0500*/  VIADD R3, R2.reuse, -UR4 ;  /* 0x8000000402037c36 */ /* 0x040fe20008000000 */
[----:B------:R-:W-:-:S04]  /*0510*/  LEA.HI R2, R2, R7, RZ, 0x1b ;  /* 0x0000000702027211 */ /* 0x000fc800078fd8ff */
[----:B------:R-:W-:Y:S02]  /*0520*/  LEA.HI.SX32 R3, R3, R8, 0x1b ;  /* 0x0000000803037211 */ /* 0x000fe400078fdaff */
[----:B------:R-:W-:Y:S02]  /*0530*/  LEA R7, R2, UR5, 0x2 ;  /* 0x0000000502077c11 */ /* 0x000fe4000f8e10ff */
[----:B------:R-:W-:-:S03]  /*0540*/  LEA R3, R3, UR5, 0x2 ;  /* 0x0000000503037c11 */ /* 0x000fc6000f8e10ff */
[----:B------:R-:W0:Y:S04]  /*0550*/  LDS R8, [R7+-0x4] ;  /* 0xfffffc0007087984 */ /* 0x000e280000000800 */
[----:B------:R-:W1:Y:S04]  /*0560*/  LDS R2, [R3+-0x4] ;  /* 0xfffffc0003027984 */ /* 0x000e680000000800 */
[----:B0-----:R0:W-:Y:S01]  /*0570*/  STS [R3+-0x4], R8 ;  /* 0xfffffc0803007388 */ /* 0x0011e20000000800 */
[----:B-1----:R-:W-:-:S05]  /*0580*/  IMAD.IADD R2, R2, 0x1, R8 ;  /* 0x0000000102027824 */ /* 0x002fca00078e0208 */
[----:B------:R0:W-:Y:S02]  /*0590*/  STS [R7+-0x4], R2 ;  /* 0xfffffc0207007388 */ /* 0x0001e40000000800 */
.L_x_9:
[----:B------:R-:W-:Y:S05]  /*05a0*/  BSYNC.RECONVERGENT B1 ;  /* 0x0000000000017941 */ /* 0x000fea0003800200 */
.L_x_8:
[----:B------:R-:W-:Y:S01]  /*05b0*/  BAR.SYNC.DEFER_BLOCKING 0x0 ;  /* 0x0000000000007b1d */ /* 0x000fe20000010000 */
[----:B------:R-:W-:Y:S02]  /*05c0*/  UISETP.GT.U32.AND UP0, UPT, UR4, 0x1, UPT ;  /* 0x000000010400788c */ /* 0x000fe4000bf04070 */
[----:B------:R-:W-:-:S07]  /*05d0*/  USHF.R.U32.HI UR6, URZ, 0x1, UR4 ;  /* 0x00000001ff067899 */ /* 0x000fce0008011604 */
[----:B------:R-:W-:Y:S01]  /*05e0*/  UMOV UR4, UR6 ;  /* 0x0000000600047c82 */ /* 0x000fe20008000000 */
[----:B------:R-:W-:Y:S05]  /*05f0*/  BRA.U UP0, `(.L_x_10) ;  /* 0xfffffffd00a47547 */ /* 0x000fea000b83ffff */
[----:B------:R-:W1:Y:S01]  /*0600*/  LDCU UR6, c[0x0][0x398] ;  /* 0x00007300ff0677ac */ /* 0x000e620008000800 */
[----:B0-----:R-:W0:Y:S01]  /*0610*/  LDC.64 R2, c[0x0][0x388] ;  /* 0x0000e200ff027b82 */ /* 0x001e220000000a00 */
[----:B-1----:R-:W-:Y:S02]  /*0620*/  ISETP.GE.AND P0, PT, R0, UR6, PT ;  /* 0x0000000600007c0c */ /* 0x002fe4000bf06270 */
[----:B------:R-:W-:Y:S01]  /*0630*/  ISETP.GE.AND P1, PT, R10, UR6, PT ;  /* 0x000000060a007c0c */ /* 0x000fe2000bf26270 */
[----:B0-----:R-:W-:-:S10]  /*0640*/  IMAD.WIDE R2, R0, 0x4, R2 ;  /* 0x0000000400027825 */ /* 0x001fd400078e0202 */
[----:B------:R-:W0:Y:S04]  /*0650*/  @!P0 LDS R5, [R5] ;  /* 0x0000000005058984 */ /* 0x000e280000000800 */
[----:B0-----:R0:W-:Y:S01]  /*0660*/  @!P0 STG.E desc[UR10][R2.64], R5 ;  /* 0x0000000502008986 */ /* 0x0011e2000c10190a */
[----:B------:R-:W-:Y:S05]  /*0670*/  @P1 EXIT ;  /* 0x000000000000194d */ /* 0x000fea0003800000 */
[----:B0-----:R-:W0:Y:S04]  /*0680*/  LDS R5, [R4+0x4] ;  /* 0x0000040004057984 */ /* 0x001e280000000800 */
[----:B0-----:R-:W-:Y:S01]  /*0690*/  STG.E desc[UR10][R2.64+0x4], R5 ;  /* 0x0000040502007986 */ /* 0x001fe2000c10190a */
[----:B------:R-:W-:Y:S05]  /*06a0*/  EXIT ;  /* 0x000000000000794d */ /* 0x000fea0003800000 */
.L_x_11:
        /* <DEDUP_REMOVED lines=13> */
.L_x_13:


//--------------------- .nv.shared._Z15addBlockOffsetsPiPKii --------------------------
	.section	.nv.shared._Z15addBlockOffsetsPiPKii,"aw",@nobits
	.sectionflags	@""
	.align	16
	.zero		1024


//--------------------- .nv.shared.reserved.0     --------------------------
	.section	.nv.shared.reserved.0,"aw",@nobits
	.weak		__nv_reservedSMEM_offset_0_alias
	.size		__nv_reservedSMEM_offset_0_alias, 0, 64
	.other		__nv_reservedSMEM_offset_0_alias,@"STO_CUDA_RESERVED_SHARED STV_DEFAULT"
__nv_reservedSMEM_offset_0_alias:
	.zero		0
	.zero		64


//--------------------- .nv.shared._Z22exclusiveBlockBlellochPKiPiS1_i --------------------------
	.section	.nv.shared._Z22exclusiveBlockBlellochPKiPiS1_i,"aw",@nobits
	.sectionflags	@""
	.align	16
	.zero		1024


//--------------------- .nv.constant0._Z15addBlockOffsetsPiPKii --------------------------
	.section	.nv.constant0._Z15addBlockOffsetsPiPKii,"a",@progbits
	.sectionflags	@""
	.align	4
.nv.constant0._Z15addBlockOffsetsPiPKii:
	.zero		916


//--------------------- .nv.constant0._Z22exclusiveBlockBlellochPKiPiS1_i --------------------------
	.section	.nv.constant0._Z22exclusiveBlockBlellochPKiPiS1_i,"a",@progbits
	.sectionflags	@""
	.align	4
.nv.constant0._Z22exclusiveBlockBlellochPKiPiS1_i:
	.zero		924


//--------------------- SYMBOLS --------------------------

	.type		.nv.reservedSmem.offset0,@object
	.size		.nv.reservedSmem.offset0,0x4
	.type		.nv.reservedSmem.cap,@object
	.size		.nv.reservedSmem.cap,0x4
